	.headerflags	@"EF_CUDA_TEXMODE_UNIFIED EF_CUDA_64BIT_ADDRESS EF_CUDA_ACCELERATORS EF_CUDA_SM90 EF_CUDA_VIRTUAL_SM(EF_CUDA_SM90)"
	.elftype	@"ET_EXEC"


//--------------------- .nv.info                  --------------------------
	.section	.nv.info,"",@"SHT_CUDA_INFO"
	.align	4


	//----- nvinfo : EIATTR_REGCOUNT
	.align		4
        /*0000*/ 	.byte	0x04, 0x2f
        /*0002*/ 	.short	(.L_3 - .L_2)
	.align		4
.L_2:
        /*0004*/ 	.word	index@(triton_poi_fused__native_batch_norm_legit_no_training_cat_relu_45)
        /*0008*/ 	.word	0x00000017


	//----- nvinfo : EIATTR_MIN_STACK_SIZE
	.align		4
.L_3:
        /*000c*/ 	.byte	0x04, 0x12
        /*000e*/ 	.short	(.L_5 - .L_4)
	.align		4
.L_4:
        /*0010*/ 	.word	index@(triton_poi_fused__native_batch_norm_legit_no_training_cat_relu_45)
        /*0014*/ 	.word	0x00000000


	//----- nvinfo : EIATTR_FRAME_SIZE
	.align		4
.L_5:
        /*0018*/ 	.byte	0x04, 0x11
        /*001a*/ 	.short	(.L_7 - .L_6)
	.align		4
.L_6:
        /*001c*/ 	.word	index@(triton_poi_fused__native_batch_norm_legit_no_training_cat_relu_45)
        /*0020*/ 	.word	0x00000000


	//----- nvinfo : EIATTR_MIN_STACK_SIZE
	.align		4
.L_7:
        /*0024*/ 	.byte	0x04, 0x12
        /*0026*/ 	.short	(.L_9 - .L_8)
	.align		4
.L_8:
        /*0028*/ 	.word	index@(triton_poi_fused__native_batch_norm_legit_no_training_cat_relu_45)
        /*002c*/ 	.word	0x00000000
.L_9:


//--------------------- .nv.info.triton_poi_fused__native_batch_norm_legit_no_training_cat_relu_45 --------------------------
	.section	.nv.info.triton_poi_fused__native_batch_norm_legit_no_training_cat_relu_45,"",@"SHT_CUDA_INFO"
	.sectionflags	@""
	.align	4


	//----- nvinfo : EIATTR_CUDA_API_VERSION
	.align		4
        /*0000*/ 	.byte	0x04, 0x37
        /*0002*/ 	.short	(.L_11 - .L_10)
.L_10:
        /*0004*/ 	.word	0x0000007c


	//----- nvinfo : EIATTR_KPARAM_INFO
	.align		4
.L_11:
        /*0008*/ 	.byte	0x04, 0x17
        /*000a*/ 	.short	(.L_13 - .L_12)
.L_12:
        /*000c*/ 	.word	0x00000000
        /*0010*/ 	.short	0x0008
        /*0012*/ 	.short	0x0040
        /*0014*/ 	.byte	0x00, 0xf0, 0x11, 0x00


	//----- nvinfo : EIATTR_KPARAM_INFO
	.align		4
.L_13:
        /*0018*/ 	.byte	0x04, 0x17
        /*001a*/ 	.short	(.L_15 - .L_14)
.L_14:
        /*001c*/ 	.word	0x00000000
        /*0020*/ 	.short	0x0007
        /*0022*/ 	.short	0x0038
        /*0024*/ 	.byte	0x00, 0xf4, 0x21, 0x00


	//----- nvinfo : EIATTR_KPARAM_INFO
	.align		4
.L_15:
        /*0028*/ 	.byte	0x04, 0x17
        /*002a*/ 	.short	(.L_17 - .L_16)
.L_16:
        /*002c*/ 	.word	0x00000000
        /*0030*/ 	.short	0x0006
        /*0032*/ 	.short	0x0030
        /*0034*/ 	.byte	0x00, 0xf4, 0x21, 0x00


	//----- nvinfo : EIATTR_KPARAM_INFO
	.align		4
.L_17:
        /*0038*/ 	.byte	0x04, 0x17
        /*003a*/ 	.short	(.L_19 - .L_18)
.L_18:
        /*003c*/ 	.word	0x00000000
        /*0040*/ 	.short	0x0005
        /*0042*/ 	.short	0x0028
        /*0044*/ 	.byte	0x00, 0xf4, 0x21, 0x00


	//----- nvinfo : EIATTR_KPARAM_INFO
	.align		4
.L_19:
        /*0048*/ 	.byte	0x04, 0x17
        /*004a*/ 	.short	(.L_21 - .L_20)
.L_20:
        /*004c*/ 	.word	0x00000000
        /*0050*/ 	.short	0x0004
        /*0052*/ 	.short	0x0020
        /*0054*/ 	.byte	0x00, 0xf4, 0x21, 0x00


	//----- nvinfo : EIATTR_KPARAM_INFO
	.align		4
.L_21:
        /*0058*/ 	.byte	0x04, 0x17
        /*005a*/ 	.short	(.L_23 - .L_22)
.L_22:
        /*005c*/ 	.word	0x00000000
        /*0060*/ 	.short	0x0003
        /*0062*/ 	.short	0x0018
        /*0064*/ 	.byte	0x00, 0xf4, 0x21, 0x00


	//----- nvinfo : EIATTR_KPARAM_INFO
	.align		4
.L_23:
        /*0068*/ 	.byte	0x04, 0x17
        /*006a*/ 	.short	(.L_25 - .L_24)
.L_24:
        /*006c*/ 	.word	0x00000000
        /*0070*/ 	.short	0x0002
        /*0072*/ 	.short	0x0010
        /*0074*/ 	.byte	0x00, 0xf4, 0x21, 0x00


	//----- nvinfo : EIATTR_KPARAM_INFO
	.align		4
.L_25:
        /*0078*/ 	.byte	0x04, 0x17
        /*007a*/ 	.short	(.L_27 - .L_26)
.L_26:
        /*007c*/ 	.word	0x00000000
        /*0080*/ 	.short	0x0001
        /*0082*/ 	.short	0x0008
        /*0084*/ 	.byte	0x00, 0xf4, 0x21, 0x00


	//----- nvinfo : EIATTR_KPARAM_INFO
	.align		4
.L_27:
        /*0088*/ 	.byte	0x04, 0x17
        /*008a*/ 	.short	(.L_29 - .L_28)
.L_28:
        /*008c*/ 	.word	0x00000000
        /*0090*/ 	.short	0x0000
        /*0092*/ 	.short	0x0000
        /*0094*/ 	.byte	0x00, 0xf4, 0x21, 0x00


	//----- nvinfo : EIATTR_SPARSE_MMA_MASK
	.align		4
.L_29:
        /*0098*/ 	.byte	0x03, 0x50
        /*009a*/ 	.short	0x0000


	//----- nvinfo : EIATTR_MAXREG_COUNT
	.align		4
        /*009c*/ 	.byte	0x03, 0x1b
        /*009e*/ 	.short	0x00ff


	//----- nvinfo : EIATTR_EXIT_INSTR_OFFSETS
	.align		4
        /*00a0*/ 	.byte	0x04, 0x1c
        /*00a2*/ 	.short	(.L_31 - .L_30)


	//   ....[0]....
.L_30:
        /*00a4*/ 	.word	0x000004d0


	//   ....[1]....
        /*00a8*/ 	.word	0x000004f0


	//----- nvinfo : EIATTR_REQNTID
	.align		4
.L_31:
        /*00ac*/ 	.byte	0x04, 0x10
        /*00ae*/ 	.short	(.L_33 - .L_32)
.L_32:
        /*00b0*/ 	.word	0x00000080
        /*00b4*/ 	.word	0x00000001
        /*00b8*/ 	.word	0x00000001


	//----- nvinfo : EIATTR_CBANK_PARAM_SIZE
	.align		4
.L_33:
        /*00bc*/ 	.byte	0x03, 0x19
        /*00be*/ 	.short	0x0044


	//----- nvinfo : EIATTR_PARAM_CBANK
	.align		4
        /*00c0*/ 	.byte	0x04, 0x0a
        /*00c2*/ 	.short	(.L_35 - .L_34)
	.align		4
.L_34:
        /*00c4*/ 	.word	index@(.nv.constant0.triton_poi_fused__native_batch_norm_legit_no_training_cat_relu_45)
        /*00c8*/ 	.short	0x0210
        /*00ca*/ 	.short	0x0044


	//----- nvinfo : EIATTR_SW_WAR
	.align		4
.L_35:
        /*00cc*/ 	.byte	0x04, 0x36
        /*00ce*/ 	.short	(.L_37 - .L_36)
.L_36:
        /*00d0*/ 	.word	0x00000008
.L_37:


//--------------------- .nv.callgraph             --------------------------
	.section	.nv.callgraph,"",@"SHT_CUDA_CALLGRAPH"
	.align	4
	.sectionentsize	8
	.align		4
        /*0000*/ 	.word	0x00000000
	.align		4
        /*0004*/ 	.word	0xffffffff
	.align		4
        /*0008*/ 	.word	0x00000000
	.align		4
        /*000c*/ 	.word	0xfffffffe
	.align		4
        /*0010*/ 	.word	0x00000000
	.align		4
        /*0014*/ 	.word	0xfffffffd
	.align		4
        /*0018*/ 	.word	0x00000000
	.align		4
        /*001c*/ 	.word	0xfffffffc


//--------------------- .nv.constant4             --------------------------
	.section	.nv.constant4,"a",@progbits
	.align	8
	.align		8
.nv.constant4:
        /*0000*/ 	.dword	_$_str
	.align		8
        /*0008*/ 	.dword	_$_str_$_2


//--------------------- .text.triton_poi_fused__native_batch_norm_legit_no_training_cat_relu_45 --------------------------
	.section	.text.triton_poi_fused__native_batch_norm_legit_no_training_cat_relu_45,"ax",@progbits
	.align	128
        .global         triton_poi_fused__native_batch_norm_legit_no_training_cat_relu_45
        .type           triton_poi_fused__native_batch_norm_legit_no_training_cat_relu_45,@function
        .size           triton_poi_fused__native_batch_norm_legit_no_training_cat_relu_45,(.L_x_1 - triton_poi_fused__native_batch_norm_legit_no_training_cat_relu_45)
        .other          triton_poi_fused__native_batch_norm_legit_no_training_cat_relu_45,@"STO_CUDA_ENTRY STV_DEFAULT"
triton_poi_fused__native_batch_norm_legit_no_training_cat_relu_45:
.text.triton_poi_fused__native_batch_norm_legit_no_training_cat_relu_45:
[----:B------:R-:W0:Y:S01]  /*0000*/  LDC R1, c[0x0][0x28] ;  /* 0x00000a00ff017b82 */ /* 0x000e220000000800 */
[----:B------:R-:W1:Y:S07]  /*0010*/  S2R R0, SR_TID.X ;  /* 0x0000000000007919 */ /* 0x000e6e0000002100 */
[----:B------:R-:W2:Y:S01]  /*0020*/  LDC.64 R12, c[0x0][0x228] ;  /* 0x00008a00ff0c7b82 */ /* 0x000ea20000000a00 */
[----:B------:R-:W-:Y:S01]  /*0030*/  ULDC.64 UR4, c[0x0][0x208] ;  /* 0x0000820000047ab9 */ /* 0x000fe20000000a00 */
[----:B------:R-:W-:Y:S01]  /*0040*/  ULDC.64 UR6, c[0x0][0x218] ;  /* 0x0000860000067ab9 */ /* 0x000fe20000000a00 */
[----:B------:R-:W3:Y:S05]  /*0050*/  S2R R3, SR_CTAID.X ;  /* 0x0000000000037919 */ /* 0x000eea0000002500 */
[----:B------:R-:W4:Y:S08]  /*0060*/  LDC.64 R10, c[0x0][0x210] ;  /* 0x00008400ff0a7b82 */ /* 0x000f300000000a00 */
[----:B------:R-:W5:Y:S01]  /*0070*/  LDC.64 R8, c[0x0][0x230] ;  /* 0x00008c00ff087b82 */ /* 0x000f620000000a00 */
[----:B-1----:R-:W-:-:S05]  /*0080*/  LOP3.LUT R0, R0, 0x7f, RZ, 0xc0, !PT ;  /* 0x0000007f00007812 */ /* 0x002fca00078ec0ff */
[----:B---3--:R-:W-:-:S05]  /*0090*/  IMAD R0, R3, 0x80, R0 ;  /* 0x0000008003007824 */ /* 0x008fca00078e0200 */
[----:B------:R-:W-:Y:S02]  /*00a0*/  SHF.R.S32.HI R3, RZ, 0x1f, R0 ;  /* 0x0000001fff037819 */ /* 0x000fe40000011400 */
[----:B------:R-:W-:Y:S02]  /*00b0*/  ISETP.GE.AND P0, PT, R0, 0x5680, PT ;  /* 0x000056800000780c */ /* 0x000fe40003f06270 */
[----:B------:R-:W-:-:S04]  /*00c0*/  LEA.HI R4, R3, R0, RZ, 0x4 ;  /* 0x0000000003047211 */ /* 0x000fc800078f20ff */
[----:B------:R-:W-:-:S05]  /*00d0*/  SHF.R.S32.HI R3, RZ, 0x4, R4 ;  /* 0x00000004ff037819 */ /* 0x000fca0000011404 */
[----:B------:R-:W-:-:S05]  /*00e0*/  IMAD.HI R2, R3, 0x17ad2209, RZ ;  /* 0x17ad220903027827 */ /* 0x000fca00078e02ff */
[----:B------:R-:W-:-:S04]  /*00f0*/  SHF.R.U32.HI R5, RZ, 0x1f, R2 ;  /* 0x0000001fff057819 */ /* 0x000fc80000011602 */
[----:B------:R-:W-:-:S05]  /*0100*/  LEA.HI.SX32 R2, R2, R5, 0x1b ;  /* 0x0000000502027211 */ /* 0x000fca00078fdaff */
[----:B------:R-:W-:Y:S02]  /*0110*/  IMAD R3, R2, -0x15a, R3 ;  /* 0xfffffea602037824 */ /* 0x000fe400078e0203 */
[----:B------:R-:W-:Y:S02]  /*0120*/  IMAD.MOV.U32 R2, RZ, RZ, RZ ;  /* 0x000000ffff027224 */ /* 0x000fe400078e00ff */
[----:B--2---:R-:W-:-:S05]  /*0130*/  IMAD.WIDE R12, R3, 0x4, R12 ;  /* 0x00000004030c7825 */ /* 0x004fca00078e020c */
[----:B------:R1:W2:Y:S01]  /*0140*/  @!P0 LDG.E.EL R2, desc[UR4][R12.64] ;  /* 0x000000040c028981 */ /* 0x0002a2000c2e1900 */
[----:B------:R-:W-:Y:S01]  /*0150*/  IMAD.HI R5, R0, 0x17ad2209, RZ ;  /* 0x17ad220900057827 */ /* 0x000fe200078e02ff */
[----:B------:R-:W-:Y:S02]  /*0160*/  LOP3.LUT R15, R4, 0xfffffff0, RZ, 0xc0, !PT ;  /* 0xfffffff0040f7812 */ /* 0x000fe400078ec0ff */
[C---:B------:R-:W-:Y:S01]  /*0170*/  ISETP.GE.AND P1, PT, R3.reuse, 0x14e, PT ;  /* 0x0000014e0300780c */ /* 0x040fe20003f26270 */
[----:B------:R-:W-:Y:S01]  /*0180*/  IMAD.SHL.U32 R14, R3, 0x10, RZ ;  /* 0x00000010030e7824 */ /* 0x000fe200078e00ff */
[----:B------:R-:W-:Y:S01]  /*0190*/  SHF.R.U32.HI R6, RZ, 0x1f, R5 ;  /* 0x0000001fff067819 */ /* 0x000fe20000011605 */
[C---:B------:R-:W-:Y:S01]  /*01a0*/  IMAD.IADD R15, R0.reuse, 0x1, -R15 ;  /* 0x00000001000f7824 */ /* 0x040fe200078e0a0f */
[----:B------:R-:W-:Y:S02]  /*01b0*/  ISETP.LT.AND P2, PT, R0, 0x5680, !P1 ;  /* 0x000056800000780c */ /* 0x000fe40004f41270 */
[----:B------:R-:W-:-:S02]  /*01c0*/  LEA.HI.SX32 R17, R5, R6, 0x17 ;  /* 0x0000000605117211 */ /* 0x000fc400078fbaff */
[----:B------:R-:W3:Y:S01]  /*01d0*/  LDC.64 R6, c[0x0][0x220] ;  /* 0x00008800ff067b82 */ /* 0x000ee20000000a00 */
[----:B------:R-:W-:Y:S02]  /*01e0*/  ISETP.GT.AND P3, PT, R3, 0x14d, !P0 ;  /* 0x0000014d0300780c */ /* 0x000fe40004764270 */
[C---:B------:R-:W-:Y:S02]  /*01f0*/  IMAD R16, R17.reuse, 0xc0, RZ ;  /* 0x000000c011107824 */ /* 0x040fe400078e02ff */
[----:B-1----:R-:W-:-:S03]  /*0200*/  IMAD R12, R17, -0x15a0, R0 ;  /* 0xffffea60110c7824 */ /* 0x002fc600078e0200 */
[----:B------:R-:W1:Y:S01]  /*0210*/  LDC.64 R4, c[0x0][0x238] ;  /* 0x00008e00ff047b82 */ /* 0x000e620000000a00 */
[----:B------:R-:W-:Y:S01]  /*0220*/  IADD3 R19, P4, P5, R14, R15, R16 ;  /* 0x0000000f0e137210 */ /* 0x000fe20007d9e010 */
[----:B------:R-:W-:Y:S01]  /*0230*/  IMAD R17, R17, 0x14e0, R12 ;  /* 0x000014e011117824 */ /* 0x000fe200078e020c */
[----:B------:R-:W-:Y:S02]  /*0240*/  SHF.R.S32.HI R13, RZ, 0x1f, R16 ;  /* 0x0000001fff0d7819 */ /* 0x000fe40000011410 */
[----:B------:R-:W-:Y:S01]  /*0250*/  SHF.R.S32.HI R15, RZ, 0x1f, R15 ;  /* 0x0000001fff0f7819 */ /* 0x000fe2000001140f */
[----:B----4-:R-:W-:Y:S01]  /*0260*/  IMAD.WIDE R16, R17, 0x4, R10 ;  /* 0x0000000411107825 */ /* 0x010fe200078e020a */
[----:B------:R-:W-:Y:S02]  /*0270*/  SHF.R.S32.HI R14, RZ, 0x1f, R14 ;  /* 0x0000001fff0e7819 */ /* 0x000fe4000001140e */
[----:B------:R-:W-:Y:S02]  /*0280*/  CS2R R10, SRZ ;  /* 0x00000000000a7805 */ /* 0x000fe4000001ff00 */
[----:B------:R-:W-:-:S02]  /*0290*/  IADD3.X R14, R14, R15, R13, P4, P5 ;  /* 0x0000000f0e0e7210 */ /* 0x000fc400027ea40d */
[----:B------:R-:W-:Y:S02]  /*02a0*/  CS2R R12, SRZ ;  /* 0x00000000000c7805 */ /* 0x000fe4000001ff00 */
[----:B------:R-:W-:-:S04]  /*02b0*/  LEA R18, P4, R19, UR6, 0x2 ;  /* 0x0000000613127c11 */ /* 0x000fc8000f8810ff */
[----:B------:R-:W-:Y:S01]  /*02c0*/  LEA.HI.X R19, R19, UR7, R14, 0x2, P4 ;  /* 0x0000000713137c11 */ /* 0x000fe2000a0f140e */
[----:B------:R-:W4:Y:S01]  /*02d0*/  @P2 LDG.E R12, desc[UR4][R16.64] ;  /* 0x00000004100c2981 */ /* 0x000f22000c1e1900 */
[----:B---3--:R-:W-:-:S03]  /*02e0*/  IMAD.WIDE R6, R3, 0x4, R6 ;  /* 0x0000000403067825 */ /* 0x008fc600078e0206 */
[----:B------:R-:W3:Y:S01]  /*02f0*/  @P3 LDG.E R10, desc[UR4][R18.64+-0x5380] ;  /* 0xffac8004120a3981 */ /* 0x000ee2000c1e1900 */
[----:B------:R-:W-:-:S03]  /*0300*/  IMAD.MOV.U32 R20, RZ, RZ, RZ ;  /* 0x000000ffff147224 */ /* 0x000fc600078e00ff */
[----:B------:R1:W3:Y:S01]  /*0310*/  @!P0 LDG.E.EL R11, desc[UR4][R6.64] ;  /* 0x00000004060b8981 */ /* 0x0002e2000c2e1900 */
[----:B-----5:R-:W-:-:S04]  /*0320*/  IMAD.WIDE R8, R3, 0x4, R8 ;  /* 0x0000000403087825 */ /* 0x020fc800078e0208 */
[----:B-1----:R-:W-:Y:S01]  /*0330*/  IMAD.WIDE R14, R3, 0x4, R4 ;  /* 0x00000004030e7825 */ /* 0x002fe200078e0204 */
[----:B------:R-:W5:Y:S01]  /*0340*/  @!P0 LDG.E.EL R13, desc[UR4][R8.64] ;  /* 0x00000004080d8981 */ /* 0x000f62000c2e1900 */
[----:B------:R-:W1:Y:S03]  /*0350*/  LDC.64 R4, c[0x0][0x240] ;  /* 0x00009000ff047b82 */ /* 0x000e660000000a00 */
[----:B------:R-:W5:Y:S01]  /*0360*/  @!P0 LDG.E.EL R20, desc[UR4][R14.64] ;  /* 0x000000040e148981 */ /* 0x000f62000c2e1900 */
[----:B0-----:R-:W-:Y:S02]  /*0370*/  IMAD.MOV.U32 R6, RZ, RZ, 0x3e800000 ;  /* 0x3e800000ff067424 */ /* 0x001fe400078e00ff */
[----:B-1----:R-:W-:-:S04]  /*0380*/  IMAD.WIDE R4, R0, 0x4, R4 ;  /* 0x0000000400047825 */ /* 0x002fc800078e0204 */
[----:B--2---:R-:W-:Y:S02]  /*0390*/  FADD R16, R2, 9.9999997473787516356e-06 ;  /* 0x3727c5ac02107421 */ /* 0x004fe40000000000 */
[----:B------:R-:W0:Y:S02]  /*03a0*/  LDC.64 R2, c[0x0][0x248] ;  /* 0x00009200ff027b82 */ /* 0x000e240000000a00 */
[----:B------:R-:W1:Y:S02]  /*03b0*/  MUFU.SQRT R17, R16 ;  /* 0x0000001000117308 */ /* 0x000e640000002000 */
[C---:B-1----:R-:W-:Y:S02]  /*03c0*/  FSETP.GT.AND P4, PT, R17.reuse, 8.50705917302346158658e+37, PT ;  /* 0x7e8000001100780b */ /* 0x042fe40003f84000 */
[----:B------:R-:W-:Y:S02]  /*03d0*/  FSETP.GEU.AND P5, PT, R17, 1.175494350822287508e-38, PT ;  /* 0x008000001100780b */ /* 0x000fe40003fae000 */
[----:B------:R-:W-:Y:S01]  /*03e0*/  FSEL R6, R6, 1, P4 ;  /* 0x3f80000006067808 */ /* 0x000fe20002000000 */
[----:B0-----:R-:W-:-:S08]  /*03f0*/  IMAD.WIDE R2, R0, 0x4, R2 ;  /* 0x0000000400027825 */ /* 0x001fd000078e0202 */
[----:B------:R-:W-:Y:S02]  /*0400*/  @P4 FMUL R17, R17, 0.25 ;  /* 0x3e80000011114820 */ /* 0x000fe40000400000 */
[----:B------:R-:W-:Y:S02]  /*0410*/  @!P5 FMUL R6, R6, 16777216 ;  /* 0x4b8000000606d820 */ /* 0x000fe40000400000 */
[----:B------:R-:W-:Y:S01]  /*0420*/  @!P5 FMUL R17, R17, 16777216 ;  /* 0x4b8000001111d820 */ /* 0x000fe20000400000 */
[----:B----4-:R-:W-:-:S05]  /*0430*/  SEL R12, R12, RZ, P2 ;  /* 0x000000ff0c0c7207 */ /* 0x010fca0001000000 */
[----:B------:R-:W0:Y:S01]  /*0440*/  MUFU.RCP R17, R17 ;  /* 0x0000001100117308 */ /* 0x000e220000001000 */
[----:B---3--:R-:W-:-:S05]  /*0450*/  @P1 SEL R12, R10, RZ, P3 ;  /* 0x000000ff0a0c1207 */ /* 0x008fca0001800000 */
[----:B------:R-:W-:Y:S01]  /*0460*/  FADD R11, R12, -R11 ;  /* 0x8000000b0c0b7221 */ /* 0x000fe20000000000 */
[----:B------:R1:W-:Y:S01]  /*0470*/  @!P0 STG.E desc[UR4][R4.64], R12 ;  /* 0x0000000c04008986 */ /* 0x0003e2000c101904 */
[----:B0-----:R-:W-:-:S04]  /*0480*/  FMUL R6, R17, R6 ;  /* 0x0000000611067220 */ /* 0x001fc80000400000 */
[----:B------:R-:W-:-:S04]  /*0490*/  FMUL R11, R11, R6 ;  /* 0x000000060b0b7220 */ /* 0x000fc80000400000 */
[----:B-----5:R-:W-:-:S05]  /*04a0*/  FFMA R11, R11, R13, R20 ;  /* 0x0000000d0b0b7223 */ /* 0x020fca0000000014 */
[----:B------:R-:W-:-:S04]  /*04b0*/  FSETP.GEU.AND P1, PT, R11, RZ, PT ;  /* 0x000000ff0b00720b */ /* 0x000fc80003f2e000 */
[----:B------:R-:W-:Y:S01]  /*04c0*/  FSEL R11, R11, RZ, P1 ;  /* 0x000000ff0b0b7208 */ /* 0x000fe20000800000 */
[----:B-1----:R-:W-:Y:S08]  /*04d0*/  @P0 EXIT ;  /* 0x000000000000094d */ /* 0x002ff00003800000 */
[----:B------:R-:W-:Y:S01]  /*04e0*/  STG.E desc[UR4][R2.64], R11 ;  /* 0x0000000b02007986 */ /* 0x000fe2000c101904 */
[----:B------:R-:W-:Y:S05]  /*04f0*/  EXIT ;  /* 0x000000000000794d */ /* 0x000fea0003800000 */
.L_x_0:
[----:B------:R-:W-:-:S00]  /*0500*/  BRA `(.L_x_0) ;  /* 0xfffffffc00fc7947 */ /* 0x000fc0000383ffff */
[----:B------:R-:W-:-:S00]  /*0510*/  NOP ;  /* 0x0000000000007918 */ /* 0x000fc00000000000 */
        /* <DEDUP_REMOVED lines=14> */
.L_x_1:


//--------------------- .nv.global.init           --------------------------
	.section	.nv.global.init,"aw",@progbits
.nv.global.init:
	.type		_$_str,@object
	.size		_$_str,(_$_str_$_2 - _$_str)
_$_str:
        /*0000*/ 	.byte	0x5f, 0x5f, 0x43, 0x55, 0x44, 0x41, 0x5f, 0x46, 0x54, 0x5a, 0x00
	.type		_$_str_$_2,@object
	.size		_$_str_$_2,(.L_1 - _$_str_$_2)
_$_str_$_2:
        /*000b*/ 	.byte	0x5f, 0x5f, 0x43, 0x55, 0x44, 0x41, 0x5f, 0x50, 0x52, 0x45, 0x43, 0x5f, 0x53, 0x51, 0x52, 0x54
        /*001b*/ 	.byte	0x00
.L_1:


//--------------------- .nv.constant0.triton_poi_fused__native_batch_norm_legit_no_training_cat_relu_45 --------------------------
	.section	.nv.constant0.triton_poi_fused__native_batch_norm_legit_no_training_cat_relu_45,"a",@progbits
	.sectionflags	@""
	.align	4
.nv.constant0.triton_poi_fused__native_batch_norm_legit_no_training_cat_relu_45:
	.zero		596
